//
// Generated by NVIDIA NVVM Compiler
//
// Compiler Build ID: CL-36424714
// Cuda compilation tools, release 13.0, V13.0.88
// Based on NVVM 20.0.0
//

.version 9.0
.target sm_100
.address_size 64

	// .globl	_Z14multiplicationPfS_S_i

.visible .entry _Z14multiplicationPfS_S_i(
	.param .u64 .ptr .align 1 _Z14multiplicationPfS_S_i_param_0,
	.param .u64 .ptr .align 1 _Z14multiplicationPfS_S_i_param_1,
	.param .u64 .ptr .align 1 _Z14multiplicationPfS_S_i_param_2,
	.param .u32 _Z14multiplicationPfS_S_i_param_3
)
{
	.reg .pred 	%p<10>;
	.reg .b32 	%r<77>;
	.reg .b32 	%f<62>;
	.reg .b64 	%rd<67>;

	ld.param.u64 	%rd14, [_Z14multiplicationPfS_S_i_param_0];
	ld.param.u64 	%rd15, [_Z14multiplicationPfS_S_i_param_1];
	ld.param.u32 	%r31, [_Z14multiplicationPfS_S_i_param_3];
	cvta.to.global.u64 	%rd1, %rd15;
	cvta.to.global.u64 	%rd2, %rd14;
	mov.u32 	%r32, %ctaid.y;
	mov.u32 	%r33, %ntid.y;
	mov.u32 	%r34, %tid.y;
	mad.lo.s32 	%r35, %r32, %r33, %r34;
	mov.u32 	%r36, %ctaid.x;
	mov.u32 	%r37, %ntid.x;
	mov.u32 	%r38, %tid.x;
	mad.lo.s32 	%r2, %r36, %r37, %r38;
	max.s32 	%r39, %r2, %r35;
	setp.ge.s32 	%p1, %r39, %r31;
	@%p1 bra 	$L__BB0_13;
	mul.lo.s32 	%r3, %r31, %r35;
	and.b32  	%r4, %r31, 7;
	setp.lt.u32 	%p2, %r31, 8;
	mov.b32 	%r71, 0;
	mov.u32 	%r76, %r71;
	@%p2 bra 	$L__BB0_4;
	and.b32  	%r71, %r31, 2147483640;
	neg.s32 	%r65, %r71;
	mul.wide.s32 	%rd16, %r31, 4;
	add.s64 	%rd3, %rd1, %rd16;
	shl.b32 	%r7, %r31, 3;
	mul.wide.s32 	%rd17, %r31, 8;
	add.s64 	%rd4, %rd1, %rd17;
	mul.wide.s32 	%rd18, %r31, 12;
	add.s64 	%rd5, %rd1, %rd18;
	mul.wide.s32 	%rd19, %r31, 16;
	add.s64 	%rd6, %rd1, %rd19;
	mul.wide.s32 	%rd20, %r31, 20;
	add.s64 	%rd7, %rd1, %rd20;
	mul.wide.s32 	%rd21, %r31, 24;
	add.s64 	%rd8, %rd1, %rd21;
	mul.wide.s32 	%rd22, %r31, 28;
	add.s64 	%rd9, %rd1, %rd22;
	mul.wide.u32 	%rd23, %r3, 4;
	add.s64 	%rd24, %rd23, %rd2;
	add.s64 	%rd66, %rd24, 16;
	mov.b32 	%r76, 0;
	mov.u32 	%r64, %r2;
$L__BB0_3:
	.pragma "nounroll";
	mul.wide.s32 	%rd25, %r64, 4;
	add.s64 	%rd26, %rd3, %rd25;
	add.s64 	%rd27, %rd4, %rd25;
	add.s64 	%rd28, %rd5, %rd25;
	add.s64 	%rd29, %rd6, %rd25;
	add.s64 	%rd30, %rd7, %rd25;
	add.s64 	%rd31, %rd8, %rd25;
	add.s64 	%rd32, %rd9, %rd25;
	add.s64 	%rd33, %rd1, %rd25;
	ld.global.f32 	%f1, [%rd66+-16];
	ld.global.f32 	%f2, [%rd33];
	cvt.rn.f32.s32 	%f3, %r76;
	fma.rn.f32 	%f4, %f1, %f2, %f3;
	cvt.rzi.s32.f32 	%r43, %f4;
	ld.global.f32 	%f5, [%rd66+-12];
	ld.global.f32 	%f6, [%rd26];
	cvt.rn.f32.s32 	%f7, %r43;
	fma.rn.f32 	%f8, %f5, %f6, %f7;
	cvt.rzi.s32.f32 	%r44, %f8;
	ld.global.f32 	%f9, [%rd66+-8];
	ld.global.f32 	%f10, [%rd27];
	cvt.rn.f32.s32 	%f11, %r44;
	fma.rn.f32 	%f12, %f9, %f10, %f11;
	cvt.rzi.s32.f32 	%r45, %f12;
	ld.global.f32 	%f13, [%rd66+-4];
	ld.global.f32 	%f14, [%rd28];
	cvt.rn.f32.s32 	%f15, %r45;
	fma.rn.f32 	%f16, %f13, %f14, %f15;
	cvt.rzi.s32.f32 	%r46, %f16;
	ld.global.f32 	%f17, [%rd66];
	ld.global.f32 	%f18, [%rd29];
	cvt.rn.f32.s32 	%f19, %r46;
	fma.rn.f32 	%f20, %f17, %f18, %f19;
	cvt.rzi.s32.f32 	%r47, %f20;
	ld.global.f32 	%f21, [%rd66+4];
	ld.global.f32 	%f22, [%rd30];
	cvt.rn.f32.s32 	%f23, %r47;
	fma.rn.f32 	%f24, %f21, %f22, %f23;
	cvt.rzi.s32.f32 	%r48, %f24;
	ld.global.f32 	%f25, [%rd66+8];
	ld.global.f32 	%f26, [%rd31];
	cvt.rn.f32.s32 	%f27, %r48;
	fma.rn.f32 	%f28, %f25, %f26, %f27;
	cvt.rzi.s32.f32 	%r49, %f28;
	ld.global.f32 	%f29, [%rd66+12];
	ld.global.f32 	%f30, [%rd32];
	cvt.rn.f32.s32 	%f31, %r49;
	fma.rn.f32 	%f32, %f29, %f30, %f31;
	cvt.rzi.s32.f32 	%r76, %f32;
	add.s32 	%r65, %r65, 8;
	add.s32 	%r64, %r64, %r7;
	add.s64 	%rd66, %rd66, 32;
	setp.ne.s32 	%p3, %r65, 0;
	@%p3 bra 	$L__BB0_3;
$L__BB0_4:
	setp.eq.s32 	%p4, %r4, 0;
	@%p4 bra 	$L__BB0_12;
	and.b32  	%r17, %r31, 3;
	setp.lt.u32 	%p5, %r4, 4;
	@%p5 bra 	$L__BB0_7;
	add.s32 	%r51, %r71, %r3;
	mul.wide.u32 	%rd34, %r51, 4;
	add.s64 	%rd35, %rd2, %rd34;
	ld.global.f32 	%f33, [%rd35];
	mad.lo.s32 	%r52, %r71, %r31, %r2;
	mul.wide.s32 	%rd36, %r52, 4;
	add.s64 	%rd37, %rd1, %rd36;
	ld.global.f32 	%f34, [%rd37];
	cvt.rn.f32.s32 	%f35, %r76;
	fma.rn.f32 	%f36, %f33, %f34, %f35;
	cvt.rzi.s32.f32 	%r53, %f36;
	cvt.u64.u32 	%rd38, %r3;
	cvt.u64.u32 	%rd39, %r71;
	add.s64 	%rd40, %rd39, %rd38;
	shl.b64 	%rd41, %rd40, 2;
	add.s64 	%rd42, %rd2, %rd41;
	ld.global.f32 	%f37, [%rd42+4];
	mul.wide.s32 	%rd43, %r31, 4;
	add.s64 	%rd44, %rd37, %rd43;
	ld.global.f32 	%f38, [%rd44];
	cvt.rn.f32.s32 	%f39, %r53;
	fma.rn.f32 	%f40, %f37, %f38, %f39;
	cvt.rzi.s32.f32 	%r54, %f40;
	ld.global.f32 	%f41, [%rd42+8];
	add.s64 	%rd45, %rd44, %rd43;
	ld.global.f32 	%f42, [%rd45];
	cvt.rn.f32.s32 	%f43, %r54;
	fma.rn.f32 	%f44, %f41, %f42, %f43;
	cvt.rzi.s32.f32 	%r55, %f44;
	ld.global.f32 	%f45, [%rd42+12];
	add.s64 	%rd46, %rd45, %rd43;
	ld.global.f32 	%f46, [%rd46];
	cvt.rn.f32.s32 	%f47, %r55;
	fma.rn.f32 	%f48, %f45, %f46, %f47;
	cvt.rzi.s32.f32 	%r76, %f48;
	add.s32 	%r71, %r71, 4;
$L__BB0_7:
	setp.eq.s32 	%p6, %r17, 0;
	@%p6 bra 	$L__BB0_12;
	setp.eq.s32 	%p7, %r17, 1;
	@%p7 bra 	$L__BB0_10;
	add.s32 	%r57, %r71, %r3;
	mul.wide.u32 	%rd47, %r57, 4;
	add.s64 	%rd48, %rd2, %rd47;
	ld.global.f32 	%f49, [%rd48];
	mad.lo.s32 	%r58, %r71, %r31, %r2;
	mul.wide.s32 	%rd49, %r58, 4;
	add.s64 	%rd50, %rd1, %rd49;
	ld.global.f32 	%f50, [%rd50];
	cvt.rn.f32.s32 	%f51, %r76;
	fma.rn.f32 	%f52, %f49, %f50, %f51;
	cvt.rzi.s32.f32 	%r59, %f52;
	cvt.u64.u32 	%rd51, %r3;
	cvt.u64.u32 	%rd52, %r71;
	add.s64 	%rd53, %rd52, %rd51;
	shl.b64 	%rd54, %rd53, 2;
	add.s64 	%rd55, %rd2, %rd54;
	ld.global.f32 	%f53, [%rd55+4];
	mul.wide.s32 	%rd56, %r31, 4;
	add.s64 	%rd57, %rd50, %rd56;
	ld.global.f32 	%f54, [%rd57];
	cvt.rn.f32.s32 	%f55, %r59;
	fma.rn.f32 	%f56, %f53, %f54, %f55;
	cvt.rzi.s32.f32 	%r76, %f56;
	add.s32 	%r71, %r71, 2;
$L__BB0_10:
	and.b32  	%r60, %r31, 1;
	setp.eq.b32 	%p8, %r60, 1;
	not.pred 	%p9, %p8;
	@%p9 bra 	$L__BB0_12;
	add.s32 	%r61, %r71, %r3;
	mul.wide.u32 	%rd58, %r61, 4;
	add.s64 	%rd59, %rd2, %rd58;
	ld.global.f32 	%f57, [%rd59];
	mad.lo.s32 	%r62, %r71, %r31, %r2;
	mul.wide.s32 	%rd60, %r62, 4;
	add.s64 	%rd61, %rd1, %rd60;
	ld.global.f32 	%f58, [%rd61];
	cvt.rn.f32.s32 	%f59, %r76;
	fma.rn.f32 	%f60, %f57, %f58, %f59;
	cvt.rzi.s32.f32 	%r76, %f60;
$L__BB0_12:
	ld.param.u64 	%rd65, [_Z14multiplicationPfS_S_i_param_2];
	cvt.rn.f32.s32 	%f61, %r76;
	add.s32 	%r63, %r3, %r2;
	cvta.to.global.u64 	%rd62, %rd65;
	mul.wide.s32 	%rd63, %r63, 4;
	add.s64 	%rd64, %rd62, %rd63;
	st.global.f32 	[%rd64], %f61;
$L__BB0_13:
	ret;

}


// ===== COMPILED SASS (sm_100) =====

	.target	sm_100

	.elftype	@"ET_EXEC"


//--------------------- .note.nv.tkinfo           --------------------------
	.section	.note.nv.tkinfo,"",@"SHT_NOTE"
	.sectionflags	@"SHF_NOTE_NV_TKINFO"
	.tkinfo
        /*0018*/ 	.word	0x00000002
        /*0030*/ 	.string	""
        /*0030*/ 	.string	"ptxas"
        /*0030*/ 	.string	"Cuda compilation tools, release 13.0, V13.0.88"
        /*0030*/ 	.string	"Build cuda_13.0.r13.0/compiler.36424714_0"
        /*0030*/ 	.string	"-arch sm_100 -m 64 "



//--------------------- .note.nv.cuinfo           --------------------------
	.section	.note.nv.cuinfo,"",@"SHT_NOTE"
	.sectionflags	@"SHF_NOTE_NV_CUINFO"
        /*0018*/ 	.short	0x0002
        /*001a*/ 	.short	0x0064
        /*001c*/ 	.short	0x0082
	.zero		2


//--------------------- .nv.info                  --------------------------
	.section	.nv.info,"",@"SHT_CUDA_INFO"
	.align	4


	//----- nvinfo : EIATTR_REGCOUNT
	.align		4
        /*0000*/ 	.byte	0x04, 0x2f
        /*0002*/ 	.short	(.L_1 - .L_0)
	.align		4
.L_0:
        /*0004*/ 	.word	index@(_Z14multiplicationPfS_S_i)
        /*0008*/ 	.word	0x0000001e


	//----- nvinfo : EIATTR_FRAME_SIZE
	.align		4
.L_1:
        /*000c*/ 	.byte	0x04, 0x11
        /*000e*/ 	.short	(.L_3 - .L_2)
	.align		4
.L_2:
        /*0010*/ 	.word	index@(_Z14multiplicationPfS_S_i)
        /*0014*/ 	.word	0x00000000


	//----- nvinfo : EIATTR_MIN_STACK_SIZE
	.align		4
.L_3:
        /*0018*/ 	.byte	0x04, 0x12
        /*001a*/ 	.short	(.L_5 - .L_4)
	.align		4
.L_4:
        /*001c*/ 	.word	index@(_Z14multiplicationPfS_S_i)
        /*0020*/ 	.word	0x00000000
.L_5:


//--------------------- .nv.compat                --------------------------
	.section	.nv.compat,"",@"SHT_CUDA_COMPAT_INFO"
	.align	4
        /*0000*/ 	.byte	0x02, 0x09, 0x00, 0x00, 0x02, 0x02, 0x01, 0x00, 0x02, 0x05, 0x05, 0x00, 0x03, 0x07, 0x01, 0x01
        /*0010*/ 	.byte	0x02, 0x03, 0x00, 0x00, 0x02, 0x06, 0x01, 0x00, 0x04, 0x0b, 0x08, 0x00, 0x09, 0x00, 0x00, 0x00
        /*0020*/ 	.byte	0x00, 0x00, 0x00, 0x00


//--------------------- .nv.info._Z14multiplicationPfS_S_i --------------------------
	.section	.nv.info._Z14multiplicationPfS_S_i,"",@"SHT_CUDA_INFO"
	.sectionflags	@""
	.align	4


	//----- nvinfo : EIATTR_CUDA_API_VERSION
	.align		4
        /*0000*/ 	.byte	0x04, 0x37
        /*0002*/ 	.short	(.L_7 - .L_6)
.L_6:
        /*0004*/ 	.word	0x00000082


	//----- nvinfo : EIATTR_KPARAM_INFO
	.align		4
.L_7:
        /*0008*/ 	.byte	0x04, 0x17
        /*000a*/ 	.short	(.L_9 - .L_8)
.L_8:
        /*000c*/ 	.word	0x00000000
        /*0010*/ 	.short	0x0003
        /*0012*/ 	.short	0x0018
        /*0014*/ 	.byte	0x00, 0xf0, 0x11, 0x00


	//----- nvinfo : EIATTR_KPARAM_INFO
	.align		4
.L_9:
        /*0018*/ 	.byte	0x04, 0x17
        /*001a*/ 	.short	(.L_11 - .L_10)
.L_10:
        /*001c*/ 	.word	0x00000000
        /*0020*/ 	.short	0x0002
        /*0022*/ 	.short	0x0010
        /*0024*/ 	.byte	0x00, 0xf5, 0x21, 0x00


	//----- nvinfo : EIATTR_KPARAM_INFO
	.align		4
.L_11:
        /*0028*/ 	.byte	0x04, 0x17
        /*002a*/ 	.short	(.L_13 - .L_12)
.L_12:
        /*002c*/ 	.word	0x00000000
        /*0030*/ 	.short	0x0001
        /*0032*/ 	.short	0x0008
        /*0034*/ 	.byte	0x00, 0xf5, 0x21, 0x00


	//----- nvinfo : EIATTR_KPARAM_INFO
	.align		4
.L_13:
        /*0038*/ 	.byte	0x04, 0x17
        /*003a*/ 	.short	(.L_15 - .L_14)
.L_14:
        /*003c*/ 	.word	0x00000000
        /*0040*/ 	.short	0x0000
        /*0042*/ 	.short	0x0000
        /*0044*/ 	.byte	0x00, 0xf5, 0x21, 0x00


	//----- nvinfo : EIATTR_SPARSE_MMA_MASK
	.align		4
.L_15:
        /*0048*/ 	.byte	0x03, 0x50
        /*004a*/ 	.short	0x0000


	//----- nvinfo : EIATTR_MAXREG_COUNT
	.align		4
        /*004c*/ 	.byte	0x03, 0x1b
        /*004e*/ 	.short	0x00ff


	//----- nvinfo : EIATTR_MERCURY_ISA_VERSION
	.align		4
        /*0050*/ 	.byte	0x03, 0x5f
        /*0052*/ 	.short	0x0101


	//----- nvinfo : EIATTR_VRC_CTA_INIT_COUNT
	.align		4
        /*0054*/ 	.byte	0x02, 0x4a
	.zero		1
	.zero		1


	//----- nvinfo : EIATTR_EXIT_INSTR_OFFSETS
	.align		4
        /*0058*/ 	.byte	0x04, 0x1c
        /*005a*/ 	.short	(.L_17 - .L_16)


	//   ....[0]....
.L_16:
        /*005c*/ 	.word	0x000000c0


	//   ....[1]....
        /*0060*/ 	.word	0x00000c30


	//----- nvinfo : EIATTR_CBANK_PARAM_SIZE
	.align		4
.L_17:
        /*0064*/ 	.byte	0x03, 0x19
        /*0066*/ 	.short	0x001c


	//----- nvinfo : EIATTR_PARAM_CBANK
	.align		4
        /*0068*/ 	.byte	0x04, 0x0a
        /*006a*/ 	.short	(.L_19 - .L_18)
	.align		4
.L_18:
        /*006c*/ 	.word	index@(.nv.constant0._Z14multiplicationPfS_S_i)
        /*0070*/ 	.short	0x0380
        /*0072*/ 	.short	0x001c


	//----- nvinfo : EIATTR_SW_WAR
	.align		4
.L_19:
        /*0074*/ 	.byte	0x04, 0x36
        /*0076*/ 	.short	(.L_21 - .L_20)
.L_20:
        /*0078*/ 	.word	0x00000008
.L_21:


//--------------------- .nv.callgraph             --------------------------
	.section	.nv.callgraph,"",@"SHT_CUDA_CALLGRAPH"
	.align	4
	.sectionentsize	8
	.align		4
        /*0000*/ 	.word	0x00000000
	.align		4
        /*0004*/ 	.word	0xffffffff
	.align		4
        /*0008*/ 	.word	0x00000000
	.align		4
        /*000c*/ 	.word	0xfffffffe
	.align		4
        /*0010*/ 	.word	0x00000000
	.align		4
        /*0014*/ 	.word	0xfffffffd
	.align		4
        /*0018*/ 	.word	0x00000000
	.align		4
        /*001c*/ 	.word	0xfffffffc


//--------------------- .text._Z14multiplicationPfS_S_i --------------------------
	.section	.text._Z14multiplicationPfS_S_i,"ax",@progbits
	.align	128
        .global         _Z14multiplicationPfS_S_i
        .type           _Z14multiplicationPfS_S_i,@function
        .size           _Z14multiplicationPfS_S_i,(.L_x_6 - _Z14multiplicationPfS_S_i)
        .other          _Z14multiplicationPfS_S_i,@"STO_CUDA_ENTRY STV_DEFAULT"
_Z14multiplicationPfS_S_i:
.text._Z14multiplicationPfS_S_i:
[----:B------:R-:W-:Y:S01]  /*0000*/  LDC R1, c[0x0][0x37c] ;  /* 0x0000df00ff017b82 */ /* 0x000fe20000000800 */
[----:B------:R-:W0:Y:S07]  /*0010*/  S2R R0, SR_TID.Y ;  /* 0x0000000000007919 */ /* 0x000e2e0000002200 */
[----:B------:R-:W0:Y:S01]  /*0020*/  S2UR UR4, SR_CTAID.Y ;  /* 0x00000000000479c3 */ /* 0x000e220000002600 */
[----:B------:R-:W1:Y:S01]  /*0030*/  LDCU UR12, c[0x0][0x398] ;  /* 0x00007300ff0c77ac */ /* 0x000e620008000800 */
[----:B------:R-:W2:Y:S06]  /*0040*/  S2R R3, SR_TID.X ;  /* 0x0000000000037919 */ /* 0x000eac0000002100 */
[----:B------:R-:W0:Y:S08]  /*0050*/  LDC R11, c[0x0][0x364] ;  /* 0x0000d900ff0b7b82 */ /* 0x000e300000000800 */
[----:B------:R-:W2:Y:S08]  /*0060*/  S2UR UR5, SR_CTAID.X ;  /* 0x00000000000579c3 */ /* 0x000eb00000002500 */
[----:B------:R-:W2:Y:S01]  /*0070*/  LDC R2, c[0x0][0x360] ;  /* 0x0000d800ff027b82 */ /* 0x000ea20000000800 */
[----:B0-----:R-:W-:-:S02]  /*0080*/  IMAD R11, R11, UR4, R0 ;  /* 0x000000040b0b7c24 */ /* 0x001fc4000f8e0200 */
[----:B--2---:R-:W-:-:S05]  /*0090*/  IMAD R0, R2, UR5, R3 ;  /* 0x0000000502007c24 */ /* 0x004fca000f8e0203 */
[----:B------:R-:W-:-:S04]  /*00a0*/  VIMNMX R2, PT, PT, R11, R0, !PT ;  /* 0x000000000b027248 */ /* 0x000fc80007fe0100 */
[----:B-1----:R-:W-:-:S13]  /*00b0*/  ISETP.GE.AND P0, PT, R2, UR12, PT ;  /* 0x0000000c02007c0c */ /* 0x002fda000bf06270 */
[----:B------:R-:W-:Y:S05]  /*00c0*/  @P0 EXIT ;  /* 0x000000000000094d */ /* 0x000fea0003800000 */
[----:B------:R-:W-:Y:S01]  /*00d0*/  UISETP.GE.U32.AND UP0, UPT, UR12, 0x8, UPT ;  /* 0x000000080c00788c */ /* 0x000fe2000bf06070 */
[----:B------:R-:W-:Y:S02]  /*00e0*/  HFMA2 R10, -RZ, RZ, 0, 0 ;  /* 0x00000000ff0a7431 */ /* 0x000fe400000001ff */
[----:B------:R-:W-:Y:S01]  /*00f0*/  IMAD R11, R11, UR12, RZ ;  /* 0x0000000c0b0b7c24 */ /* 0x000fe2000f8e02ff */
[----:B------:R-:W-:Y:S01]  /*0100*/  UMOV UR4, URZ ;  /* 0x000000ff00047c82 */ /* 0x000fe20008000000 */
[----:B------:R-:W0:Y:S04]  /*0110*/  LDCU.64 UR10, c[0x0][0x358] ;  /* 0x00006b00ff0a77ac */ /* 0x000e280008000a00 */
[----:B------:R-:W-:Y:S05]  /*0120*/  BRA.U !UP0, `(.L_x_0) ;  /* 0x0000000508487547 */ /* 0x000fea000b800000 */
[----:B------:R-:W1:Y:S01]  /*0130*/  LDCU.128 UR16, c[0x0][0x380] ;  /* 0x00007000ff1077ac */ /* 0x000e620008000c00 */
[----:B------:R-:W-:Y:S02]  /*0140*/  MOV R10, RZ ;  /* 0x000000ff000a7202 */ /* 0x000fe40000000f00 */
[----:B------:R-:W-:Y:S01]  /*0150*/  MOV R12, R0 ;  /* 0x00000000000c7202 */ /* 0x000fe20000000f00 */
[----:B------:R-:W-:-:S04]  /*0160*/  ULOP3.LUT UR4, UR12, 0x7ffffff8, URZ, 0xc0, !UPT ;  /* 0x7ffffff80c047892 */ /* 0x000fc8000f8ec0ff */
[----:B------:R-:W-:Y:S01]  /*0170*/  UIADD3 UR5, UPT, UPT, -UR4, URZ, URZ ;  /* 0x000000ff04057290 */ /* 0x000fe2000fffe1ff */
[----:B-1----:R-:W-:Y:S01]  /*0180*/  MOV R2, UR16 ;  /* 0x0000001000027c02 */ /* 0x002fe20008000f00 */
[----:B------:R-:W-:Y:S01]  /*0190*/  UIMAD.WIDE UR6, UR12, 0x18, UR18 ;  /* 0x000000180c0678a5 */ /* 0x000fe2000f8e0212 */
[----:B------:R-:W-:Y:S01]  /*01a0*/  MOV R3, UR17 ;  /* 0x0000001100037c02 */ /* 0x000fe20008000f00 */
[----:B------:R-:W-:Y:S02]  /*01b0*/  UIMAD.WIDE UR8, UR12, 0x1c, UR18 ;  /* 0x0000001c0c0878a5 */ /* 0x000fe4000f8e0212 */
[----:B------:R-:W-:-:S03]  /*01c0*/  IMAD.WIDE.U32 R2, R11, 0x4, R2 ;  /* 0x000000040b027825 */ /* 0x000fc600078e0002 */
[----:B------:R-:W-:-:S05]  /*01d0*/  IADD3 R2, P0, PT, R2, 0x10, RZ ;  /* 0x0000001002027810 */ /* 0x000fca0007f1e0ff */
[----:B------:R-:W-:-:S08]  /*01e0*/  IMAD.X R3, RZ, RZ, R3, P0 ;  /* 0x000000ffff037224 */ /* 0x000fd000000e0603 */
.L_x_1:
[----:B------:R-:W-:Y:S01]  /*01f0*/  IMAD.MOV.U32 R9, RZ, RZ, 0x4 ;  /* 0x00000004ff097424 */ /* 0x000fe200078e00ff */
[----:B0-----:R-:W2:Y:S03]  /*0200*/  LDG.E R14, desc[UR10][R2.64+-0x10] ;  /* 0xfffff00a020e7981 */ /* 0x001ea6000c1e1900 */
[----:B------:R-:W-:Y:S01]  /*0210*/  IMAD.WIDE R8, R12, R9, UR18 ;  /* 0x000000120c087e25 */ /* 0x000fe2000f8e0209 */
[----:B------:R-:W-:Y:S01]  /*0220*/  UIMAD.WIDE UR14, UR12, 0x4, UR18 ;  /* 0x000000040c0e78a5 */ /* 0x000fe2000f8e0212 */
[----:B------:R-:W3:Y:S04]  /*0230*/  LDG.E R16, desc[UR10][R2.64+-0xc] ;  /* 0xfffff40a02107981 */ /* 0x000ee8000c1e1900 */
[----:B------:R0:W2:Y:S01]  /*0240*/  LDG.E R13, desc[UR10][R8.64] ;  /* 0x0000000a080d7981 */ /* 0x0000a2000c1e1900 */
[----:B------:R-:W-:-:S02]  /*0250*/  MOV R4, UR14 ;  /* 0x0000000e00047c02 */ /* 0x000fc40008000f00 */
[----:B------:R-:W-:Y:S01]  /*0260*/  MOV R5, UR15 ;  /* 0x0000000f00057c02 */ /* 0x000fe20008000f00 */
[----:B------:R-:W4:Y:S02]  /*0270*/  LDG.E R18, desc[UR10][R2.64+-0x8] ;  /* 0xfffff80a02127981 */ /* 0x000f24000c1e1900 */
[----:B------:R-:W-:Y:S02]  /*0280*/  IMAD.WIDE R4, R12, 0x4, R4 ;  /* 0x000000040c047825 */ /* 0x000fe400078e0204 */
[----:B------:R-:W5:Y:S04]  /*0290*/  LDG.E R20, desc[UR10][R2.64+-0x4] ;  /* 0xfffffc0a02147981 */ /* 0x000f68000c1e1900 */
[----:B-1----:R1:W3:Y:S01]  /*02a0*/  LDG.E R15, desc[UR10][R4.64] ;  /* 0x0000000a040f7981 */ /* 0x0022e2000c1e1900 */
[----:B------:R-:W-:Y:S01]  /*02b0*/  UIMAD.WIDE UR14, UR12, 0x8, UR18 ;  /* 0x000000080c0e78a5 */ /* 0x000fe2000f8e0212 */
[----:B------:R-:W-:-:S02]  /*02c0*/  IMAD.MOV.U32 R27, RZ, RZ, 0x4 ;  /* 0x00000004ff1b7424 */ /* 0x000fc400078e00ff */
[----:B------:R-:W5:Y:S03]  /*02d0*/  LDG.E R21, desc[UR10][R2.64] ;  /* 0x0000000a02157981 */ /* 0x000f66000c1e1900 */
[----:B------:R-:W-:Y:S01]  /*02e0*/  MOV R7, UR15 ;  /* 0x0000000f00077c02 */ /* 0x000fe20008000f00 */
[----:B------:R-:W-:Y:S01]  /*02f0*/  IMAD.U32 R6, RZ, RZ, UR14 ;  /* 0x0000000eff067e24 */ /* 0x000fe2000f8e00ff */
[----:B------:R-:W5:Y:S03]  /*0300*/  LDG.E R23, desc[UR10][R2.64+0x4] ;  /* 0x0000040a02177981 */ /* 0x000f66000c1e1900 */
[----:B------:R-:W-:Y:S01]  /*0310*/  IMAD.WIDE R6, R12, 0x4, R6 ;  /* 0x000000040c067825 */ /* 0x000fe200078e0206 */
[----:B------:R-:W5:Y:S04]  /*0320*/  LDG.E R24, desc[UR10][R2.64+0x8] ;  /* 0x0000080a02187981 */ /* 0x000f68000c1e1900 */
[----:B------:R1:W4:Y:S01]  /*0330*/  LDG.E R17, desc[UR10][R6.64] ;  /* 0x0000000a06117981 */ /* 0x000322000c1e1900 */
[----:B------:R-:W-:Y:S01]  /*0340*/  UIMAD.WIDE UR14, UR12, 0xc, UR18 ;  /* 0x0000000c0c0e78a5 */ /* 0x000fe2000f8e0212 */
[----:B0-----:R-:W-:-:S02]  /*0350*/  MOV R9, 0x4 ;  /* 0x0000000400097802 */ /* 0x001fc40000000f00 */
[----:B------:R-:W5:Y:S03]  /*0360*/  LDG.E R25, desc[UR10][R2.64+0xc] ;  /* 0x00000c0a02197981 */ /* 0x000f66000c1e1900 */
[----:B------:R-:W-:-:S05]  /*0370*/  IMAD.WIDE R8, R12, R9, UR14 ;  /* 0x0000000e0c087e25 */ /* 0x000fca000f8e0209 */
[----:B------:R0:W5:Y:S01]  /*0380*/  LDG.E R19, desc[UR10][R8.64] ;  /* 0x0000000a08137981 */ /* 0x000162000c1e1900 */
[----:B------:R-:W-:-:S06]  /*0390*/  UIMAD.WIDE UR14, UR12, 0x10, UR18 ;  /* 0x000000100c0e78a5 */ /* 0x000fcc000f8e0212 */
[----:B------:R-:W-:-:S05]  /*03a0*/  IMAD.WIDE R26, R12, R27, UR14 ;  /* 0x0000000e0c1a7e25 */ /* 0x000fca000f8e021b */
[----:B------:R0:W5:Y:S01]  /*03b0*/  LDG.E R22, desc[UR10][R26.64] ;  /* 0x0000000a1a167981 */ /* 0x000162000c1e1900 */
[----:B-1----:R-:W-:Y:S01]  /*03c0*/  HFMA2 R5, -RZ, RZ, 0, 2.384185791015625e-07 ;  /* 0x00000004ff057431 */ /* 0x002fe200000001ff */
[----:B------:R-:W-:-:S06]  /*03d0*/  UIMAD.WIDE UR14, UR12, 0x14, UR18 ;  /* 0x000000140c0e78a5 */ /* 0x000fcc000f8e0212 */
[----:B------:R-:W-:-:S06]  /*03e0*/  IMAD.WIDE R4, R12, R5, UR14 ;  /* 0x0000000e0c047e25 */ /* 0x000fcc000f8e0205 */
[----:B------:R1:W5:Y:S01]  /*03f0*/  LDG.E R4, desc[UR10][R4.64] ;  /* 0x0000000a04047981 */ /* 0x000362000c1e1900 */
[----:B------:R-:W-:-:S05]  /*0400*/  MOV R7, 0x4 ;  /* 0x0000000400077802 */ /* 0x000fca0000000f00 */
[----:B------:R-:W-:-:S06]  /*0410*/  IMAD.WIDE R6, R12, R7, UR6 ;  /* 0x000000060c067e25 */ /* 0x000fcc000f8e0207 */
[----:B------:R-:W5:Y:S01]  /*0420*/  LDG.E R7, desc[UR10][R6.64] ;  /* 0x0000000a06077981 */ /* 0x000f62000c1e1900 */
[----:B0-----:R-:W-:-:S05]  /*0430*/  HFMA2 R9, -RZ, RZ, 0, 2.384185791015625e-07 ;  /* 0x00000004ff097431 */ /* 0x001fca00000001ff */
[----:B------:R-:W-:-:S06]  /*0440*/  IMAD.WIDE R8, R12, R9, UR8 ;  /* 0x000000080c087e25 */ /* 0x000fcc000f8e0209 */
[----:B------:R0:W5:Y:S01]  /*0450*/  LDG.E R8, desc[UR10][R8.64] ;  /* 0x0000000a08087981 */ /* 0x000162000c1e1900 */
[----:B------:R-:W-:Y:S01]  /*0460*/  I2FP.F32.S32 R27, R10 ;  /* 0x0000000a001b7245 */ /* 0x000fe20000201400 */
[----:B------:R-:W-:-:S04]  /*0470*/  UIADD3 UR5, UPT, UPT, UR5, 0x8, URZ ;  /* 0x0000000805057890 */ /* 0x000fc8000fffe0ff */
[----:B------:R-:W-:Y:S01]  /*0480*/  UISETP.NE.AND UP0, UPT, UR5, URZ, UPT ;  /* 0x000000ff0500728c */ /* 0x000fe2000bf05270 */
[----:B--2---:R-:W-:-:S06]  /*0490*/  FFMA R13, R14, R13, R27 ;  /* 0x0000000d0e0d7223 */ /* 0x004fcc000000001b */
[----:B------:R-:W1:Y:S02]  /*04a0*/  F2I.TRUNC.NTZ R13, R13 ;  /* 0x0000000d000d7305 */ /* 0x000e64000020f100 */
[----:B-1----:R-:W-:-:S05]  /*04b0*/  I2FP.F32.S32 R5, R13 ;  /* 0x0000000d00057245 */ /* 0x002fca0000201400 */
[----:B---3--:R-:W-:-:S06]  /*04c0*/  FFMA R5, R16, R15, R5 ;  /* 0x0000000f10057223 */ /* 0x008fcc0000000005 */
[----:B------:R-:W1:Y:S02]  /*04d0*/  F2I.TRUNC.NTZ R5, R5 ;  /* 0x0000000500057305 */ /* 0x000e64000020f100 */
[----:B-1----:R-:W-:-:S05]  /*04e0*/  I2FP.F32.S32 R15, R5 ;  /* 0x00000005000f7245 */ /* 0x002fca0000201400 */
[----:B----4-:R-:W-:-:S06]  /*04f0*/  FFMA R15, R18, R17, R15 ;  /* 0x00000011120f7223 */ /* 0x010fcc000000000f */
[----:B------:R-:W0:Y:S02]  /*0500*/  F2I.TRUNC.NTZ R15, R15 ;  /* 0x0000000f000f7305 */ /* 0x000e24000020f100 */
[----:B0-----:R-:W-:-:S05]  /*0510*/  I2FP.F32.S32 R9, R15 ;  /* 0x0000000f00097245 */ /* 0x001fca0000201400 */
[----:B-----5:R-:W-:-:S06]  /*0520*/  FFMA R9, R20, R19, R9 ;  /* 0x0000001314097223 */ /* 0x020fcc0000000009 */
[----:B------:R-:W0:Y:S02]  /*0530*/  F2I.TRUNC.NTZ R9, R9 ;  /* 0x0000000900097305 */ /* 0x000e24000020f100 */
[----:B0-----:R-:W-:-:S05]  /*0540*/  I2FP.F32.S32 R6, R9 ;  /* 0x0000000900067245 */ /* 0x001fca0000201400 */
[----:B------:R-:W-:-:S06]  /*0550*/  FFMA R6, R21, R22, R6 ;  /* 0x0000001615067223 */ /* 0x000fcc0000000006 */
        /* <DEDUP_REMOVED lines=9> */
[----:B------:R-:W1:Y:S01]  /*05f0*/  F2I.TRUNC.NTZ R10, R10 ;  /* 0x0000000a000a7305 */ /* 0x000e62000020f100 */
[----:B------:R-:W-:Y:S01]  /*0600*/  IMAD.U32 R7, RZ, RZ, UR12 ;  /* 0x0000000cff077e24 */ /* 0x000fe2000f8e00ff */
[----:B------:R-:W-:-:S04]  /*0610*/  IADD3 R2, P0, PT, R2, 0x20, RZ ;  /* 0x0000002002027810 */ /* 0x000fc80007f1e0ff */
[----:B------:R-:W-:Y:S02]  /*0620*/  IADD3.X R3, PT, PT, RZ, R3, RZ, P0, !PT ;  /* 0x00000003ff037210 */ /* 0x000fe400007fe4ff */
[----:B------:R-:W-:Y:S01]  /*0630*/  LEA R12, R7, R12, 0x3 ;  /* 0x0000000c070c7211 */ /* 0x000fe200078e18ff */
[----:B------:R-:W-:Y:S06]  /*0640*/  BRA.U UP0, `(.L_x_1) ;  /* 0xfffffff900e87547 */ /* 0x000fec000b83ffff */
.L_x_0:
[----:B------:R-:W-:-:S04]  /*0650*/  ULOP3.LUT UR6, UR12, 0x7, URZ, 0xc0, !UPT ;  /* 0x000000070c067892 */ /* 0x000fc8000f8ec0ff */
[----:B------:R-:W-:-:S09]  /*0660*/  UISETP.NE.AND UP0, UPT, UR6, URZ, UPT ;  /* 0x000000ff0600728c */ /* 0x000fd2000bf05270 */
[----:B------:R-:W-:Y:S05]  /*0670*/  BRA.U !UP0, `(.L_x_2) ;  /* 0x0000000508587547 */ /* 0x000fea000b800000 */
[----:B------:R-:W-:Y:S02]  /*0680*/  UISETP.GE.U32.AND UP0, UPT, UR6, 0x4, UPT ;  /* 0x000000040600788c */ /* 0x000fe4000bf06070 */
[----:B------:R-:W-:-:S04]  /*0690*/  ULOP3.LUT UR5, UR12, 0x3, URZ, 0xc0, !UPT ;  /* 0x000000030c057892 */ /* 0x000fc8000f8ec0ff */
[----:B------:R-:W-:-:S03]  /*06a0*/  UISETP.NE.AND UP1, UPT, UR5, URZ, UPT ;  /* 0x000000ff0500728c */ /* 0x000fc6000bf25270 */
[----:B------:R-:W-:Y:S08]  /*06b0*/  BRA.U !UP0, `(.L_x_3) ;  /* 0x00000001089c7547 */ /* 0x000ff0000b800000 */
[----:B------:R-:W2:Y:S01]  /*06c0*/  LDC.64 R4, c[0x0][0x380] ;  /* 0x0000e000ff047b82 */ /* 0x000ea20000000a00 */
[----:B------:R-:W-:Y:S01]  /*06d0*/  MOV R9, UR4 ;  /* 0x0000000400097c02 */ /* 0x000fe20008000f00 */
[----:B------:R-:W-:Y:S01]  /*06e0*/  VIADD R3, R11, UR4 ;  /* 0x000000040b037c36 */ /* 0x000fe20008000000 */
[----:B------:R-:W3:Y:S03]  /*06f0*/  LDCU.64 UR6, c[0x0][0x380] ;  /* 0x00007000ff0677ac */ /* 0x000ee60008000a00 */
[----:B------:R-:W-:Y:S02]  /*0700*/  IMAD R9, R9, UR12, R0 ;  /* 0x0000000c09097c24 */ /* 0x000fe4000f8e0200 */
[----:B------:R-:W4:Y:S01]  /*0710*/  LDC.64 R6, c[0x0][0x388] ;  /* 0x0000e200ff067b82 */ /* 0x000f220000000a00 */
[----:B--2---:R-:W-:-:S05]  /*0720*/  IMAD.WIDE.U32 R4, R3, 0x4, R4 ;  /* 0x0000000403047825 */ /* 0x004fca00078e0004 */
[----:B0-----:R0:W2:Y:S01]  /*0730*/  LDG.E R12, desc[UR10][R4.64] ;  /* 0x0000000a040c7981 */ /* 0x0010a2000c1e1900 */
[----:B----4-:R-:W-:-:S05]  /*0740*/  IMAD.WIDE R6, R9, 0x4, R6 ;  /* 0x0000000409067825 */ /* 0x010fca00078e0206 */
[----:B------:R4:W2:Y:S01]  /*0750*/  LDG.E R13, desc[UR10][R6.64] ;  /* 0x0000000a060d7981 */ /* 0x0008a2000c1e1900 */
[----:B------:R-:W-:Y:S02]  /*0760*/  IADD3 R3, P0, PT, R11, UR4, RZ ;  /* 0x000000040b037c10 */ /* 0x000fe4000ff1e0ff */
[----:B------:R-:W-:Y:S02]  /*0770*/  MOV R9, UR12 ;  /* 0x0000000c00097c02 */ /* 0x000fe40008000f00 */
[----:B------:R-:W-:Y:S02]  /*0780*/  IADD3.X R8, PT, PT, RZ, RZ, RZ, P0, !PT ;  /* 0x000000ffff087210 */ /* 0x000fe400007fe4ff */
[----:B---3--:R-:W-:-:S04]  /*0790*/  LEA R2, P0, R3, UR6, 0x2 ;  /* 0x0000000603027c11 */ /* 0x008fc8000f8010ff */
[----:B------:R-:W-:Y:S01]  /*07a0*/  LEA.HI.X R3, R3, UR7, R8, 0x2, P0 ;  /* 0x0000000703037c11 */ /* 0x000fe200080f1408 */
[----:B------:R-:W-:-:S04]  /*07b0*/  IMAD.WIDE R8, R9, 0x4, R6 ;  /* 0x0000000409087825 */ /* 0x000fc800078e0206 */
[----:B------:R-:W3:Y:S04]  /*07c0*/  LDG.E R14, desc[UR10][R2.64+0x4] ;  /* 0x0000040a020e7981 */ /* 0x000ee8000c1e1900 */
[----:B------:R5:W3:Y:S01]  /*07d0*/  LDG.E R17, desc[UR10][R8.64] ;  /* 0x0000000a08117981 */ /* 0x000ae2000c1e1900 */
[----:B------:R-:W-:-:S03]  /*07e0*/  MOV R15, UR12 ;  /* 0x0000000c000f7c02 */ /* 0x000fc60008000f00 */
[----:B------:R-:W3:Y:S02]  /*07f0*/  LDG.E R16, desc[UR10][R2.64+0x8] ;  /* 0x0000080a02107981 */ /* 0x000ee4000c1e1900 */
[----:B0-----:R-:W-:Y:S02]  /*0800*/  IMAD.WIDE R4, R15, 0x4, R8 ;  /* 0x000000040f047825 */ /* 0x001fe400078e0208 */
[----:B------:R-:W3:Y:S04]  /*0810*/  LDG.E R18, desc[UR10][R2.64+0xc] ;  /* 0x00000c0a02127981 */ /* 0x000ee8000c1e1900 */
[----:B------:R0:W3:Y:S01]  /*0820*/  LDG.E R19, desc[UR10][R4.64] ;  /* 0x0000000a04137981 */ /* 0x0000e2000c1e1900 */
[----:B----4-:R-:W-:-:S04]  /*0830*/  IMAD.U32 R7, RZ, RZ, UR12 ;  /* 0x0000000cff077e24 */ /* 0x010fc8000f8e00ff */
[----:B------:R-:W-:-:S06]  /*0840*/  IMAD.WIDE R6, R7, 0x4, R4 ;  /* 0x0000000407067825 */ /* 0x000fcc00078e0204 */
[----:B------:R-:W4:Y:S01]  /*0850*/  LDG.E R7, desc[UR10][R6.64] ;  /* 0x0000000a06077981 */ /* 0x000f22000c1e1900 */
[----:B-1----:R-:W-:Y:S01]  /*0860*/  I2FP.F32.S32 R15, R10 ;  /* 0x0000000a000f7245 */ /* 0x002fe20000201400 */
[----:B------:R-:W-:-:S04]  /*0870*/  UIADD3 UR4, UPT, UPT, UR4, 0x4, URZ ;  /* 0x0000000404047890 */ /* 0x000fc8000fffe0ff */
[----:B--2---:R-:W-:-:S06]  /*0880*/  FFMA R12, R12, R13, R15 ;  /* 0x0000000d0c0c7223 */ /* 0x004fcc000000000f */
[----:B------:R-:W5:Y:S02]  /*0890*/  F2I.TRUNC.NTZ R12, R12 ;  /* 0x0000000c000c7305 */ /* 0x000f64000020f100 */
[----:B-----5:R-:W-:-:S05]  /*08a0*/  I2FP.F32.S32 R9, R12 ;  /* 0x0000000c00097245 */ /* 0x020fca0000201400 */
[----:B---3--:R-:W-:-:S06]  /*08b0*/  FFMA R9, R14, R17, R9 ;  /* 0x000000110e097223 */ /* 0x008fcc0000000009 */
[----:B------:R-:W0:Y:S02]  /*08c0*/  F2I.TRUNC.NTZ R9, R9 ;  /* 0x0000000900097305 */ /* 0x000e24000020f100 */
[----:B0-----:R-:W-:-:S05]  /*08d0*/  I2FP.F32.S32 R5, R9 ;  /* 0x0000000900057245 */ /* 0x001fca0000201400 */
[----:B------:R-:W-:-:S06]  /*08e0*/  FFMA R5, R16, R19, R5 ;  /* 0x0000001310057223 */ /* 0x000fcc0000000005 */
[----:B------:R-:W0:Y:S02]  /*08f0*/  F2I.TRUNC.NTZ R5, R5 ;  /* 0x0000000500057305 */ /* 0x000e24000020f100 */
[----:B0-----:R-:W-:-:S05]  /*0900*/  I2FP.F32.S32 R3, R5 ;  /* 0x0000000500037245 */ /* 0x001fca0000201400 */
[----:B----4-:R-:W-:-:S04]  /*0910*/  FFMA R3, R18, R7, R3 ;  /* 0x0000000712037223 */ /* 0x010fc80000000003 */
[----:B------:R2:W3:Y:S03]  /*0920*/  F2I.TRUNC.NTZ R10, R3 ;  /* 0x00000003000a7305 */ /* 0x0004e6000020f100 */
.L_x_3:
[----:B------:R-:W-:Y:S05]  /*0930*/  BRA.U !UP1, `(.L_x_2) ;  /* 0x0000000109a87547 */ /* 0x000fea000b800000 */
[----:B------:R-:W-:Y:S02]  /*0940*/  UISETP.NE.AND UP0, UPT, UR5, 0x1, UPT ;  /* 0x000000010500788c */ /* 0x000fe4000bf05270 */
[----:B------:R-:W-:-:S04]  /*0950*/  ULOP3.LUT UR6, UR12, 0x1, URZ, 0xc0, !UPT ;  /* 0x000000010c067892 */ /* 0x000fc8000f8ec0ff */
[----:B------:R-:W-:-:S03]  /*0960*/  UISETP.NE.U32.AND UP1, UPT, UR6, 0x1, UPT ;  /* 0x000000010600788c */ /* 0x000fc6000bf25070 */
[----:B------:R-:W-:Y:S08]  /*0970*/  BRA.U !UP0, `(.L_x_4) ;  /* 0x0000000108647547 */ /* 0x000ff0000b800000 */
[----:B--2---:R-:W2:Y:S01]  /*0980*/  LDC.64 R2, c[0x0][0x380] ;  /* 0x0000e000ff027b82 */ /* 0x004ea20000000a00 */
[----:B------:R-:W-:Y:S01]  /*0990*/  MOV R9, UR4 ;  /* 0x0000000400097c02 */ /* 0x000fe20008000f00 */
[----:B------:R-:W4:Y:S01]  /*09a0*/  LDCU.64 UR6, c[0x0][0x380] ;  /* 0x00007000ff0677ac */ /* 0x000f220008000a00 */
[----:B------:R-:W-:-:S03]  /*09b0*/  IADD3 R7, PT, PT, R11, UR4, RZ ;  /* 0x000000040b077c10 */ /* 0x000fc6000fffe0ff */
[----:B------:R-:W-:Y:S02]  /*09c0*/  IMAD R9, R9, UR12, R0 ;  /* 0x0000000c09097c24 */ /* 0x000fe4000f8e0200 */
[----:B------:R-:W5:Y:S01]  /*09d0*/  LDC.64 R4, c[0x0][0x388] ;  /* 0x0000e200ff047b82 */ /* 0x000f620000000a00 */
[----:B--2---:R-:W-:-:S06]  /*09e0*/  IMAD.WIDE.U32 R2, R7, 0x4, R2 ;  /* 0x0000000407027825 */ /* 0x004fcc00078e0002 */
[----:B0-----:R-:W2:Y:S01]  /*09f0*/  LDG.E R2, desc[UR10][R2.64] ;  /* 0x0000000a02027981 */ /* 0x001ea2000c1e1900 */
[----:B-----5:R-:W-:-:S05]  /*0a00*/  IMAD.WIDE R4, R9, 0x4, R4 ;  /* 0x0000000409047825 */ /* 0x020fca00078e0204 */
[----:B------:R-:W2:Y:S01]  /*0a10*/  LDG.E R13, desc[UR10][R4.64] ;  /* 0x0000000a040d7981 */ /* 0x000ea2000c1e1900 */
[----:B------:R-:W-:Y:S01]  /*0a20*/  IADD3 R7, P0, PT, R11, UR4, RZ ;  /* 0x000000040b077c10 */ /* 0x000fe2000ff1e0ff */
[----:B------:R-:W-:-:S03]  /*0a30*/  IMAD.U32 R9, RZ, RZ, UR12 ;  /* 0x0000000cff097e24 */ /* 0x000fc6000f8e00ff */
[----:B------:R-:W-:Y:S02]  /*0a40*/  IADD3.X R8, PT, PT, RZ, RZ, RZ, P0, !PT ;  /* 0x000000ffff087210 */ /* 0x000fe400007fe4ff */
[----:B----4-:R-:W-:-:S04]  /*0a50*/  LEA R6, P0, R7, UR6, 0x2 ;  /* 0x0000000607067c11 */ /* 0x010fc8000f8010ff */
[----:B------:R-:W-:Y:S01]  /*0a60*/  LEA.HI.X R7, R7, UR7, R8, 0x2, P0 ;  /* 0x0000000707077c11 */ /* 0x000fe200080f1408 */
[----:B------:R-:W-:-:S04]  /*0a70*/  IMAD.WIDE R8, R9, 0x4, R4 ;  /* 0x0000000409087825 */ /* 0x000fc800078e0204 */
[----:B------:R-:W4:Y:S04]  /*0a80*/  LDG.E R6, desc[UR10][R6.64+0x4] ;  /* 0x0000040a06067981 */ /* 0x000f28000c1e1900 */
[----:B------:R-:W4:Y:S01]  /*0a90*/  LDG.E R9, desc[UR10][R8.64] ;  /* 0x0000000a08097981 */ /* 0x000f22000c1e1900 */
[----:B-1-3--:R-:W-:Y:S01]  /*0aa0*/  I2FP.F32.S32 R15, R10 ;  /* 0x0000000a000f7245 */ /* 0x00afe20000201400 */
[----:B------:R-:W-:-:S04]  /*0ab0*/  UIADD3 UR4, UPT, UPT, UR4, 0x2, URZ ;  /* 0x0000000204047890 */ /* 0x000fc8000fffe0ff */
[----:B--2---:R-:W-:-:S06]  /*0ac0*/  FFMA R2, R2, R13, R15 ;  /* 0x0000000d02027223 */ /* 0x004fcc000000000f */
[----:B------:R-:W0:Y:S02]  /*0ad0*/  F2I.TRUNC.NTZ R2, R2 ;  /* 0x0000000200027305 */ /* 0x000e24000020f100 */
[----:B0-----:R-:W-:-:S05]  /*0ae0*/  I2FP.F32.S32 R3, R2 ;  /* 0x0000000200037245 */ /* 0x001fca0000201400 */
[----:B----4-:R-:W-:-:S04]  /*0af0*/  FFMA R3, R6, R9, R3 ;  /* 0x0000000906037223 */ /* 0x010fc80000000003 */
[----:B------:R4:W0:Y:S03]  /*0b00*/  F2I.TRUNC.NTZ R10, R3 ;  /* 0x00000003000a7305 */ /* 0x000826000020f100 */
.L_x_4:
[----:B------:R-:W-:Y:S05]  /*0b10*/  BRA.U UP1, `(.L_x_2) ;  /* 0x0000000101307547 */ /* 0x000fea000b800000 */
[----:B--2-4-:R-:W2:Y:S01]  /*0b20*/  LDC.64 R2, c[0x0][0x380] ;  /* 0x0000e000ff027b82 */ /* 0x014ea20000000a00 */
[----:B------:R-:W-:Y:S02]  /*0b30*/  MOV R9, UR4 ;  /* 0x0000000400097c02 */ /* 0x000fe40008000f00 */
[----:B------:R-:W-:-:S03]  /*0b40*/  IADD3 R7, PT, PT, R11, UR4, RZ ;  /* 0x000000040b077c10 */ /* 0x000fc6000fffe0ff */
[----:B------:R-:W-:Y:S02]  /*0b50*/  IMAD R9, R9, UR12, R0 ;  /* 0x0000000c09097c24 */ /* 0x000fe4000f8e0200 */
[----:B------:R-:W4:Y:S01]  /*0b60*/  LDC.64 R4, c[0x0][0x388] ;  /* 0x0000e200ff047b82 */ /* 0x000f220000000a00 */
[----:B--2---:R-:W-:-:S06]  /*0b70*/  IMAD.WIDE.U32 R2, R7, 0x4, R2 ;  /* 0x0000000407027825 */ /* 0x004fcc00078e0002 */
[----:B0-----:R-:W2:Y:S01]  /*0b80*/  LDG.E R2, desc[UR10][R2.64] ;  /* 0x0000000a02027981 */ /* 0x001ea2000c1e1900 */
[----:B----4-:R-:W-:-:S06]  /*0b90*/  IMAD.WIDE R4, R9, 0x4, R4 ;  /* 0x0000000409047825 */ /* 0x010fcc00078e0204 */
[----:B------:R-:W2:Y:S01]  /*0ba0*/  LDG.E R5, desc[UR10][R4.64] ;  /* 0x0000000a04057981 */ /* 0x000ea2000c1e1900 */
[----:B-1-3--:R-:W-:-:S05]  /*0bb0*/  I2FP.F32.S32 R7, R10 ;  /* 0x0000000a00077245 */ /* 0x00afca0000201400 */
[----:B--2---:R-:W-:-:S06]  /*0bc0*/  FFMA R10, R2, R5, R7 ;  /* 0x00000005020a7223 */ /* 0x004fcc0000000007 */
[----:B------:R-:W0:Y:S02]  /*0bd0*/  F2I.TRUNC.NTZ R10, R10 ;  /* 0x0000000a000a7305 */ /* 0x000e24000020f100 */
.L_x_2:
[----:B--2-4-:R-:W2:Y:S01]  /*0be0*/  LDC.64 R2, c[0x0][0x390] ;  /* 0x0000e400ff027b82 */ /* 0x014ea20000000a00 */
[----:B------:R-:W-:Y:S02]  /*0bf0*/  IADD3 R11, PT, PT, R0, R11, RZ ;  /* 0x0000000b000b7210 */ /* 0x000fe40007ffe0ff */
[----:B01-3--:R-:W-:-:S03]  /*0c00*/  I2FP.F32.S32 R5, R10 ;  /* 0x0000000a00057245 */ /* 0x00bfc60000201400 */
[----:B--2---:R-:W-:-:S05]  /*0c10*/  IMAD.WIDE R2, R11, 0x4, R2 ;  /* 0x000000040b027825 */ /* 0x004fca00078e0202 */
[----:B------:R-:W-:Y:S01]  /*0c20*/  STG.E desc[UR10][R2.64], R5 ;  /* 0x0000000502007986 */ /* 0x000fe2000c10190a */
[----:B------:R-:W-:Y:S05]  /*0c30*/  EXIT ;  /* 0x000000000000794d */ /* 0x000fea0003800000 */
.L_x_5:
[----:B------:R-:W-:-:S00]  /*0c40*/  BRA `(.L_x_5) ;  /* 0xfffffffc00fc7947 */ /* 0x000fc0000383ffff */
[----:B------:R-:W-:-:S00]  /*0c50*/  NOP ;  /* 0x0000000000007918 */ /* 0x000fc00000000000 */
        /* <DEDUP_REMOVED lines=10> */
.L_x_6:


//--------------------- .nv.shared.reserved.0     --------------------------
	.section	.nv.shared.reserved.0,"aw",@nobits
	.weak		__nv_reservedSMEM_offset_0_alias
	.size		__nv_reservedSMEM_offset_0_alias, 0, 64
	.other		__nv_reservedSMEM_offset_0_alias,@"STO_CUDA_RESERVED_SHARED STV_DEFAULT"
__nv_reservedSMEM_offset_0_alias:
	.zero		0
	.zero		64


//--------------------- .nv.constant0._Z14multiplicationPfS_S_i --------------------------
	.section	.nv.constant0._Z14multiplicationPfS_S_i,"a",@progbits
	.sectionflags	@""
	.align	4
.nv.constant0._Z14multiplicationPfS_S_i:
	.zero		924


//--------------------- SYMBOLS --------------------------

	.type		.nv.reservedSmem.offset0,@object
	.size		.nv.reservedSmem.offset0,0x4
